	.headerflags	@"EF_CUDA_TEXMODE_UNIFIED EF_CUDA_64BIT_ADDRESS EF_CUDA_ACCELERATORS EF_CUDA_SM90 EF_CUDA_VIRTUAL_SM(EF_CUDA_SM90)"
	.elftype	@"ET_EXEC"


//--------------------- .nv.info                  --------------------------
	.section	.nv.info,"",@"SHT_CUDA_INFO"
	.align	4


	//----- nvinfo : EIATTR_REGCOUNT
	.align		4
        /*0000*/ 	.byte	0x04, 0x2f
        /*0002*/ 	.short	(.L_2 - .L_1)
	.align		4
.L_1:
        /*0004*/ 	.word	index@(triton_red_fused_native_group_norm_19)
        /*0008*/ 	.word	0x00000020


	//----- nvinfo : EIATTR_MIN_STACK_SIZE
	.align		4
.L_2:
        /*000c*/ 	.byte	0x04, 0x12
        /*000e*/ 	.short	(.L_4 - .L_3)
	.align		4
.L_3:
        /*0010*/ 	.word	index@(triton_red_fused_native_group_norm_19)
        /*0014*/ 	.word	0x00000000


	//----- nvinfo : EIATTR_FRAME_SIZE
	.align		4
.L_4:
        /*0018*/ 	.byte	0x04, 0x11
        /*001a*/ 	.short	(.L_6 - .L_5)
	.align		4
.L_5:
        /*001c*/ 	.word	index@(triton_red_fused_native_group_norm_19)
        /*0020*/ 	.word	0x00000000


	//----- nvinfo : EIATTR_MIN_STACK_SIZE
	.align		4
.L_6:
        /*0024*/ 	.byte	0x04, 0x12
        /*0026*/ 	.short	(.L_8 - .L_7)
	.align		4
.L_7:
        /*0028*/ 	.word	index@(triton_red_fused_native_group_norm_19)
        /*002c*/ 	.word	0x00000000
.L_8:


//--------------------- .nv.info.triton_red_fused_native_group_norm_19 --------------------------
	.section	.nv.info.triton_red_fused_native_group_norm_19,"",@"SHT_CUDA_INFO"
	.sectionflags	@""
	.align	4


	//----- nvinfo : EIATTR_CUDA_API_VERSION
	.align		4
        /*0000*/ 	.byte	0x04, 0x37
        /*0002*/ 	.short	(.L_10 - .L_9)
.L_9:
        /*0004*/ 	.word	0x0000007c


	//----- nvinfo : EIATTR_KPARAM_INFO
	.align		4
.L_10:
        /*0008*/ 	.byte	0x04, 0x17
        /*000a*/ 	.short	(.L_12 - .L_11)
.L_11:
        /*000c*/ 	.word	0x00000000
        /*0010*/ 	.short	0x0005
        /*0012*/ 	.short	0x0024
        /*0014*/ 	.byte	0x00, 0xf0, 0x11, 0x00


	//----- nvinfo : EIATTR_KPARAM_INFO
	.align		4
.L_12:
        /*0018*/ 	.byte	0x04, 0x17
        /*001a*/ 	.short	(.L_14 - .L_13)
.L_13:
        /*001c*/ 	.word	0x00000000
        /*0020*/ 	.short	0x0004
        /*0022*/ 	.short	0x0020
        /*0024*/ 	.byte	0x00, 0xf0, 0x11, 0x00


	//----- nvinfo : EIATTR_KPARAM_INFO
	.align		4
.L_14:
        /*0028*/ 	.byte	0x04, 0x17
        /*002a*/ 	.short	(.L_16 - .L_15)
.L_15:
        /*002c*/ 	.word	0x00000000
        /*0030*/ 	.short	0x0003
        /*0032*/ 	.short	0x0018
        /*0034*/ 	.byte	0x00, 0xf4, 0x21, 0x00


	//----- nvinfo : EIATTR_KPARAM_INFO
	.align		4
.L_16:
        /*0038*/ 	.byte	0x04, 0x17
        /*003a*/ 	.short	(.L_18 - .L_17)
.L_17:
        /*003c*/ 	.word	0x00000000
        /*0040*/ 	.short	0x0002
        /*0042*/ 	.short	0x0010
        /*0044*/ 	.byte	0x00, 0xf4, 0x21, 0x00


	//----- nvinfo : EIATTR_KPARAM_INFO
	.align		4
.L_18:
        /*0048*/ 	.byte	0x04, 0x17
        /*004a*/ 	.short	(.L_20 - .L_19)
.L_19:
        /*004c*/ 	.word	0x00000000
        /*0050*/ 	.short	0x0001
        /*0052*/ 	.short	0x0008
        /*0054*/ 	.byte	0x00, 0xf4, 0x21, 0x00


	//----- nvinfo : EIATTR_KPARAM_INFO
	.align		4
.L_20:
        /*0058*/ 	.byte	0x04, 0x17
        /*005a*/ 	.short	(.L_22 - .L_21)
.L_21:
        /*005c*/ 	.word	0x00000000
        /*0060*/ 	.short	0x0000
        /*0062*/ 	.short	0x0000
        /*0064*/ 	.byte	0x00, 0xf4, 0x21, 0x00


	//----- nvinfo : EIATTR_SPARSE_MMA_MASK
	.align		4
.L_22:
        /*0068*/ 	.byte	0x03, 0x50
        /*006a*/ 	.short	0x0000


	//----- nvinfo : EIATTR_MAXREG_COUNT
	.align		4
        /*006c*/ 	.byte	0x03, 0x1b
        /*006e*/ 	.short	0x0080


	//----- nvinfo : EIATTR_COOP_GROUP_MASK_REGIDS
	.align		4
        /*0070*/ 	.byte	0x04, 0x29
        /*0072*/ 	.short	(.L_24 - .L_23)


	//   ....[0]....
.L_23:
        /*0074*/ 	.word	0xffffffff


	//   ....[1]....
        /*0078*/ 	.word	0xffffffff


	//   ....[2]....
        /*007c*/ 	.word	0xffffffff


	//   ....[3]....
        /*0080*/ 	.word	0xffffffff


	//   ....[4]....
        /*0084*/ 	.word	0xffffffff


	//   ....[5]....
        /*0088*/ 	.word	0xffffffff


	//   ....[6]....
        /*008c*/ 	.word	0xffffffff


	//   ....[7]....
        /*0090*/ 	.word	0xffffffff


	//   ....[8]....
        /*0094*/ 	.word	0xffffffff


	//   ....[9]....
        /*0098*/ 	.word	0xffffffff


	//   ....[10]....
        /*009c*/ 	.word	0xffffffff


	//   ....[11]....
        /*00a0*/ 	.word	0xffffffff


	//   ....[12]....
        /*00a4*/ 	.word	0xffffffff


	//   ....[13]....
        /*00a8*/ 	.word	0xffffffff


	//   ....[14]....
        /*00ac*/ 	.word	0xffffffff


	//   ....[15]....
        /*00b0*/ 	.word	0xffffffff


	//   ....[16]....
        /*00b4*/ 	.word	0xffffffff


	//   ....[17]....
        /*00b8*/ 	.word	0xffffffff


	//   ....[18]....
        /*00bc*/ 	.word	0xffffffff


	//   ....[19]....
        /*00c0*/ 	.word	0xffffffff


	//   ....[20]....
        /*00c4*/ 	.word	0xffffffff


	//   ....[21]....
        /*00c8*/ 	.word	0xffffffff


	//----- nvinfo : EIATTR_COOP_GROUP_INSTR_OFFSETS
	.align		4
.L_24:
        /*00cc*/ 	.byte	0x04, 0x28
        /*00ce*/ 	.short	(.L_26 - .L_25)


	//   ....[0]....
.L_25:
        /*00d0*/ 	.word	0x00000ba0


	//   ....[1]....
        /*00d4*/ 	.word	0x00000c10


	//   ....[2]....
        /*00d8*/ 	.word	0x00000d00


	//   ....[3]....
        /*00dc*/ 	.word	0x00000d40


	//   ....[4]....
        /*00e0*/ 	.word	0x00000e70


	//   ....[5]....
        /*00e4*/ 	.word	0x00000eb0


	//   ....[6]....
        /*00e8*/ 	.word	0x00000f70


	//   ....[7]....
        /*00ec*/ 	.word	0x00000fe0


	//   ....[8]....
        /*00f0*/ 	.word	0x000010a0


	//   ....[9]....
        /*00f4*/ 	.word	0x00001110


	//   ....[10]....
        /*00f8*/ 	.word	0x00001240


	//   ....[11]....
        /*00fc*/ 	.word	0x00001250


	//   ....[12]....
        /*0100*/ 	.word	0x00001260


	//   ....[13]....
        /*0104*/ 	.word	0x000012a0


	//   ....[14]....
        /*0108*/ 	.word	0x000013b0


	//   ....[15]....
        /*010c*/ 	.word	0x00001440


	//   ....[16]....
        /*0110*/ 	.word	0x00001460


	//   ....[17]....
        /*0114*/ 	.word	0x000014f0


	//   ....[18]....
        /*0118*/ 	.word	0x00001560


	//   ....[19]....
        /*011c*/ 	.word	0x000015b0


	//   ....[20]....
        /*0120*/ 	.word	0x00001680


	//   ....[21]....
        /*0124*/ 	.word	0x000016d0


	//----- nvinfo : EIATTR_EXIT_INSTR_OFFSETS
	.align		4
.L_26:
        /*0128*/ 	.byte	0x04, 0x1c
        /*012a*/ 	.short	(.L_28 - .L_27)


	//   ....[0]....
.L_27:
        /*012c*/ 	.word	0x000018b0


	//   ....[1]....
        /*0130*/ 	.word	0x000018f0


	//----- nvinfo : EIATTR_REQNTID
	.align		4
.L_28:
        /*0134*/ 	.byte	0x04, 0x10
        /*0136*/ 	.short	(.L_30 - .L_29)
.L_29:
        /*0138*/ 	.word	0x00000200
        /*013c*/ 	.word	0x00000001
        /*0140*/ 	.word	0x00000001


	//----- nvinfo : EIATTR_CBANK_PARAM_SIZE
	.align		4
.L_30:
        /*0144*/ 	.byte	0x03, 0x19
        /*0146*/ 	.short	0x0028


	//----- nvinfo : EIATTR_PARAM_CBANK
	.align		4
        /*0148*/ 	.byte	0x04, 0x0a
        /*014a*/ 	.short	(.L_32 - .L_31)
	.align		4
.L_31:
        /*014c*/ 	.word	index@(.nv.constant0.triton_red_fused_native_group_norm_19)
        /*0150*/ 	.short	0x0210
        /*0152*/ 	.short	0x0028


	//----- nvinfo : EIATTR_SW_WAR
	.align		4
.L_32:
        /*0154*/ 	.byte	0x04, 0x36
        /*0156*/ 	.short	(.L_34 - .L_33)
.L_33:
        /*0158*/ 	.word	0x00000008
.L_34:


//--------------------- .nv.callgraph             --------------------------
	.section	.nv.callgraph,"",@"SHT_CUDA_CALLGRAPH"
	.align	4
	.sectionentsize	8
	.align		4
        /*0000*/ 	.word	0x00000000
	.align		4
        /*0004*/ 	.word	0xffffffff
	.align		4
        /*0008*/ 	.word	0x00000000
	.align		4
        /*000c*/ 	.word	0xfffffffe
	.align		4
        /*0010*/ 	.word	0x00000000
	.align		4
        /*0014*/ 	.word	0xfffffffd
	.align		4
        /*0018*/ 	.word	0x00000000
	.align		4
        /*001c*/ 	.word	0xfffffffc


//--------------------- .nv.constant4             --------------------------
	.section	.nv.constant4,"a",@progbits
	.align	8
	.align		8
.nv.constant4:
        /*0000*/ 	.dword	_$_str


//--------------------- .text.triton_red_fused_native_group_norm_19 --------------------------
	.section	.text.triton_red_fused_native_group_norm_19,"ax",@progbits
	.sectionflags	@"SHF_BARRIERS=1"
	.align	128
        .global         triton_red_fused_native_group_norm_19
        .type           triton_red_fused_native_group_norm_19,@function
        .size           triton_red_fused_native_group_norm_19,(.L_x_1 - triton_red_fused_native_group_norm_19)
        .other          triton_red_fused_native_group_norm_19,@"STO_CUDA_ENTRY STV_DEFAULT"
triton_red_fused_native_group_norm_19:
.text.triton_red_fused_native_group_norm_19:
[----:B------:R-:W0:Y:S02]  /*0000*/  LDC R1, c[0x0][0x28] ;  /* 0x00000a00ff017b82 */ /* 0x000e240000000800 */
[----:B------:R-:W1:Y:S01]  /*0010*/  S2R R14, SR_CTAID.X ;  /* 0x00000000000e7919 */ /* 0x000e620000002500 */
[----:B------:R-:W2:Y:S01]  /*0020*/  LDC.64 R12, c[0x0][0x210] ;  /* 0x00008400ff0c7b82 */ /* 0x000ea20000000a00 */
[----:B------:R-:W-:Y:S02]  /*0030*/  CS2R R6, SRZ ;  /* 0x0000000000067805 */ /* 0x000fe4000001ff00 */
[----:B------:R-:W-:Y:S01]  /*0040*/  CS2R R8, SRZ ;  /* 0x0000000000087805 */ /* 0x000fe2000001ff00 */
[----:B------:R-:W3:Y:S01]  /*0050*/  S2R R19, SR_TID.X ;  /* 0x0000000000137919 */ /* 0x000ee20000002100 */
[----:B------:R-:W-:Y:S01]  /*0060*/  CS2R R10, SRZ ;  /* 0x00000000000a7805 */ /* 0x000fe2000001ff00 */
[----:B------:R-:W-:Y:S01]  /*0070*/  ULDC.64 UR6, c[0x0][0x208] ;  /* 0x0000820000067ab9 */ /* 0x000fe20000000a00 */
[----:B-1----:R-:W-:Y:S02]  /*0080*/  SHF.R.S32.HI R3, RZ, 0x1f, R14 ;  /* 0x0000001fff037819 */ /* 0x002fe4000001140e */
[----:B------:R-:W-:-:S02]  /*0090*/  ISETP.GE.AND P0, PT, R14, 0x10, PT ;  /* 0x000000100e00780c */ /* 0x000fc40003f06270 */
[----:B------:R-:W-:Y:S02]  /*00a0*/  LEA.HI R3, R3, R14, RZ, 0x2 ;  /* 0x0000000e03037211 */ /* 0x000fe400078f10ff */
[----:B---3--:R-:W-:Y:S02]  /*00b0*/  SHF.L.U32 R16, R19, 0x2, RZ ;  /* 0x0000000213107819 */ /* 0x008fe400000006ff */
[----:B------:R-:W-:Y:S02]  /*00c0*/  LOP3.LUT R5, R3, 0x7fffffc, RZ, 0xc0, !PT ;  /* 0x07fffffc03057812 */ /* 0x000fe400078ec0ff */
[----:B------:R-:W-:Y:S02]  /*00d0*/  LOP3.LUT R0, R16, 0x1c, RZ, 0xc0, !PT ;  /* 0x0000001c10007812 */ /* 0x000fe400078ec0ff */
[----:B------:R-:W-:Y:S02]  /*00e0*/  IADD3 R5, -R5, R14, RZ ;  /* 0x0000000e05057210 */ /* 0x000fe40007ffe1ff */
[----:B------:R-:W-:-:S02]  /*00f0*/  SHF.L.U32 R2, R19, 0x4, RZ ;  /* 0x0000000413027819 */ /* 0x000fc400000006ff */
[----:B------:R-:W-:Y:S02]  /*0100*/  SHF.L.U32 R3, R3, 0xd, RZ ;  /* 0x0000000d03037819 */ /* 0x000fe400000006ff */
[----:B------:R-:W-:Y:S02]  /*0110*/  LEA R0, R5, R0, 0x5 ;  /* 0x0000000005007211 */ /* 0x000fe400078e28ff */
[----:B------:R-:W-:Y:S02]  /*0120*/  CS2R R4, SRZ ;  /* 0x0000000000047805 */ /* 0x000fe4000001ff00 */
[----:B------:R-:W-:Y:S02]  /*0130*/  LOP3.LUT R2, R2, 0x1f80, RZ, 0xc0, !PT ;  /* 0x00001f8002027812 */ /* 0x000fe400078ec0ff */
[----:B------:R-:W-:-:S04]  /*0140*/  LOP3.LUT R3, R3, 0xffff8000, RZ, 0xc0, !PT ;  /* 0xffff800003037812 */ /* 0x000fc800078ec0ff */
[----:B------:R-:W-:-:S04]  /*0150*/  IADD3 R21, R2, R0, R3 ;  /* 0x0000000002157210 */ /* 0x000fc80007ffe003 */
[----:B------:R-:W-:Y:S01]  /*0160*/  IADD3 R23, R21, 0x2000, RZ ;  /* 0x0000200015177810 */ /* 0x000fe20007ffe0ff */
[----:B--2---:R-:W-:-:S04]  /*0170*/  IMAD.WIDE R2, R21, 0x4, R12 ;  /* 0x0000000415027825 */ /* 0x004fc800078e020c */
[----:B------:R-:W-:Y:S01]  /*0180*/  IMAD.WIDE R22, R23, 0x4, R12 ;  /* 0x0000000417167825 */ /* 0x000fe200078e020c */
[----:B------:R-:W2:Y:S04]  /*0190*/  @!P0 LDG.E.EF.128 R4, desc[UR6][R2.64] ;  /* 0x0000000602048981 */ /* 0x000ea8000c0e1d00 */
[----:B------:R-:W3:Y:S01]  /*01a0*/  @!P0 LDG.E.EF.128 R8, desc[UR6][R22.64] ;  /* 0x0000000616088981 */ /* 0x000ee2000c0e1d00 */
[----:B------:R-:W-:-:S10]  /*01b0*/  HFMA2.MMA R20, -RZ, RZ, 2, 0 ;  /* 0x40000000ff147435 */ /* 0x000fd400000001ff */
[----:B------:R-:W-:-:S04]  /*01c0*/  FSEL R20, R20, 1, !P0 ;  /* 0x3f80000014147808 */ /* 0x000fc80004000000 */
[----:B------:R-:W1:Y:S01]  /*01d0*/  MUFU.RCP R25, R20 ;  /* 0x0000001400197308 */ /* 0x000e620000001000 */
[----:B--2---:R-:W-:Y:S02]  /*01e0*/  SEL R6, R6, RZ, !P0 ;  /* 0x000000ff06067207 */ /* 0x004fe40004000000 */
[----:B------:R-:W-:Y:S02]  /*01f0*/  SEL R7, R7, RZ, !P0 ;  /* 0x000000ff07077207 */ /* 0x000fe40004000000 */
[----:B------:R-:W-:Y:S02]  /*0200*/  SEL R0, R4, RZ, !P0 ;  /* 0x000000ff04007207 */ /* 0x000fe40004000000 */
[----:B------:R-:W-:Y:S02]  /*0210*/  SEL R4, R5, RZ, !P0 ;  /* 0x000000ff05047207 */ /* 0x000fe40004000000 */
[----:B---3--:R-:W-:Y:S02]  /*0220*/  SEL R5, R11, RZ, !P0 ;  /* 0x000000ff0b057207 */ /* 0x008fe40004000000 */
[----:B------:R-:W-:-:S02]  /*0230*/  SEL R10, R10, RZ, !P0 ;  /* 0x000000ff0a0a7207 */ /* 0x000fc40004000000 */
[----:B------:R-:W-:Y:S02]  /*0240*/  FSEL R11, R6, RZ, !P0 ;  /* 0x000000ff060b7208 */ /* 0x000fe40004000000 */
[----:B------:R-:W-:Y:S02]  /*0250*/  FSEL R26, R7, RZ, !P0 ;  /* 0x000000ff071a7208 */ /* 0x000fe40004000000 */
[----:B------:R-:W-:Y:S02]  /*0260*/  SEL R23, R9, RZ, !P0 ;  /* 0x000000ff09177207 */ /* 0x000fe40004000000 */
[----:B------:R-:W-:Y:S01]  /*0270*/  FSEL R27, R4, RZ, !P0 ;  /* 0x000000ff041b7208 */ /* 0x000fe20004000000 */
[----:B------:R-:W-:Y:S01]  /*0280*/  FADD R4, -R11, R10 ;  /* 0x0000000a0b047221 */ /* 0x000fe20000000100 */
[----:B------:R-:W-:Y:S01]  /*0290*/  SEL R22, R8, RZ, !P0 ;  /* 0x000000ff08167207 */ /* 0x000fe20004000000 */
[----:B------:R-:W-:Y:S01]  /*02a0*/  FADD R3, -R26, R5 ;  /* 0x000000051a037221 */ /* 0x000fe20000000100 */
[----:B------:R-:W-:Y:S01]  /*02b0*/  FSEL R9, R0, RZ, !P0 ;  /* 0x000000ff00097208 */ /* 0x000fe20004000000 */
[----:B------:R-:W-:Y:S01]  /*02c0*/  FADD R0, -R27, R23 ;  /* 0x000000171b007221 */ /* 0x000fe20000000100 */
[-C--:B-1----:R-:W-:Y:S01]  /*02d0*/  FFMA R11, R4, R25.reuse, R11 ;  /* 0x00000019040b7223 */ /* 0x082fe2000000000b */
[----:B------:R-:W-:-:S02]  /*02e0*/  FFMA R26, R3, R25, R26 ;  /* 0x00000019031a7223 */ /* 0x000fc4000000001a */
[----:B------:R-:W-:Y:S01]  /*02f0*/  FADD R2, -R9, R22 ;  /* 0x0000001609027221 */ /* 0x000fe20000000100 */
[-C--:B------:R-:W-:Y:S01]  /*0300*/  FFMA R24, R0, R25.reuse, R27 ;  /* 0x0000001900187223 */ /* 0x080fe2000000001b */
[----:B------:R-:W-:Y:S01]  /*0310*/  FADD R7, R10, -R11 ;  /* 0x8000000b0a077221 */ /* 0x000fe20000000000 */
[----:B------:R-:W-:Y:S01]  /*0320*/  FADD R6, R5, -R26 ;  /* 0x8000001a05067221 */ /* 0x000fe20000000000 */
[----:B------:R-:W-:Y:S01]  /*0330*/  FFMA R25, R2, R25, R9 ;  /* 0x0000001902197223 */ /* 0x000fe20000000009 */
[----:B------:R-:W-:Y:S01]  /*0340*/  IADD3 R9, R21, 0x4000, RZ ;  /* 0x0000400015097810 */ /* 0x000fe20007ffe0ff */
[----:B------:R-:W-:Y:S01]  /*0350*/  FFMA R10, R4, R7, RZ ;  /* 0x00000007040a7223 */ /* 0x000fe200000000ff */
[----:B------:R-:W-:Y:S01]  /*0360*/  FFMA R27, R3, R6, RZ ;  /* 0x00000006031b7223 */ /* 0x000fe200000000ff */
[----:B------:R-:W-:Y:S02]  /*0370*/  CS2R R4, SRZ ;  /* 0x0000000000047805 */ /* 0x000fe4000001ff00 */
[----:B------:R-:W-:Y:S01]  /*0380*/  CS2R R6, SRZ ;  /* 0x0000000000067805 */ /* 0x000fe2000001ff00 */
[----:B------:R-:W-:-:S05]  /*0390*/  IMAD.WIDE R8, R9, 0x4, R12 ;  /* 0x0000000409087825 */ /* 0x000fca00078e020c */
[----:B------:R-:W2:Y:S01]  /*03a0*/  @!P0 LDG.E.EF.128 R4, desc[UR6][R8.64] ;  /* 0x0000000608048981 */ /* 0x000ea2000c0e1d00 */
[----:B------:R-:W-:Y:S01]  /*03b0*/  FADD R20, R20, 1 ;  /* 0x3f80000014147421 */ /* 0x000fe20000000000 */
[----:B------:R-:W-:-:S04]  /*03c0*/  FSEL R11, R11, RZ, !P0 ;  /* 0x000000ff0b0b7208 */ /* 0x000fc80004000000 */
[----:B------:R-:W-:-:S06]  /*03d0*/  FSEL R3, R20, 1, !P0 ;  /* 0x3f80000014037808 */ /* 0x000fcc0004000000 */
[----:B------:R-:W1:Y:S01]  /*03e0*/  MUFU.RCP R3, R3 ;  /* 0x0000000300037308 */ /* 0x000e620000001000 */
[----:B--2---:R-:W-:Y:S02]  /*03f0*/  SEL R28, R7, RZ, !P0 ;  /* 0x000000ff071c7207 */ /* 0x004fe40004000000 */
[----:B------:R-:W-:Y:S02]  /*0400*/  FSEL R7, R26, RZ, !P0 ;  /* 0x000000ff1a077208 */ /* 0x000fe40004000000 */
[----:B------:R-:W-:-:S03]  /*0410*/  SEL R29, R6, RZ, !P0 ;  /* 0x000000ff061d7207 */ /* 0x000fc60004000000 */
[----:B------:R-:W-:Y:S02]  /*0420*/  FADD R26, -R7, R28 ;  /* 0x0000001c071a7221 */ /* 0x000fe40000000100 */
[----:B------:R-:W-:Y:S02]  /*0430*/  FADD R9, -R11, R29 ;  /* 0x0000001d0b097221 */ /* 0x000fe40000000100 */
[----:B-1----:R-:W-:-:S04]  /*0440*/  FFMA R7, R26, R3, R7 ;  /* 0x000000031a077223 */ /* 0x002fc80000000007 */
[----:B------:R-:W-:-:S04]  /*0450*/  FADD R6, R28, -R7 ;  /* 0x800000071c067221 */ /* 0x000fc80000000000 */
[----:B------:R-:W-:Y:S01]  /*0460*/  FFMA R6, R26, R6, R27 ;  /* 0x000000061a067223 */ /* 0x000fe2000000001b */
[----:B------:R-:W-:Y:S01]  /*0470*/  FFMA R26, R9, R3, R11 ;  /* 0x00000003091a7223 */ /* 0x000fe2000000000b */
[----:B------:R-:W-:-:S03]  /*0480*/  IADD3 R11, R21, 0x6000, RZ ;  /* 0x00006000150b7810 */ /* 0x000fc60007ffe0ff */
[----:B------:R-:W-:Y:S02]  /*0490*/  FADD R21, R29, -R26 ;  /* 0x8000001a1d157221 */ /* 0x000fe40000000000 */
[----:B------:R-:W-:-:S04]  /*04a0*/  IMAD.WIDE R12, R11, 0x4, R12 ;  /* 0x000000040b0c7825 */ /* 0x000fc800078e020c */
[----:B------:R-:W-:Y:S01]  /*04b0*/  FFMA R21, R9, R21, R10 ;  /* 0x0000001509157223 */ /* 0x000fe2000000000a */
[----:B------:R-:W-:Y:S02]  /*04c0*/  CS2R R8, SRZ ;  /* 0x0000000000087805 */ /* 0x000fe4000001ff00 */
[----:B------:R-:W-:-:S06]  /*04d0*/  CS2R R10, SRZ ;  /* 0x00000000000a7805 */ /* 0x000fcc000001ff00 */
[----:B------:R1:W2:Y:S01]  /*04e0*/  @!P0 LDG.E.EF.128 R8, desc[UR6][R12.64] ;  /* 0x000000060c088981 */ /* 0x0002a2000c0e1d00 */
[----:B------:R-:W-:Y:S01]  /*04f0*/  FADD R23, R23, -R24 ;  /* 0x8000001817177221 */ /* 0x000fe20000000000 */
[----:B------:R-:W-:Y:S01]  /*0500*/  FADD R20, R20, 1 ;  /* 0x3f80000014147421 */ /* 0x000fe20000000000 */
[----:B------:R-:W-:Y:S01]  /*0510*/  FSEL R24, R24, RZ, !P0 ;  /* 0x000000ff18187208 */ /* 0x000fe20004000000 */
[----:B------:R-:W3:Y:S01]  /*0520*/  S2UR UR5, SR_CgaCtaId ;  /* 0x00000000000579c3 */ /* 0x000ee20000008800 */
[----:B------:R-:W-:Y:S01]  /*0530*/  FFMA R0, R0, R23, RZ ;  /* 0x0000001700007223 */ /* 0x000fe200000000ff */
[----:B------:R-:W-:Y:S01]  /*0540*/  SEL R23, R5, RZ, !P0 ;  /* 0x000000ff05177207 */ /* 0x000fe20004000000 */
[----:B------:R-:W-:Y:S01]  /*0550*/  FADD R5, R22, -R25 ;  /* 0x8000001916057221 */ /* 0x000fe20000000000 */
[----:B------:R-:W-:Y:S01]  /*0560*/  SEL R4, R4, RZ, !P0 ;  /* 0x000000ff04047207 */ /* 0x000fe20004000000 */
[----:B------:R-:W-:Y:S01]  /*0570*/  UMOV UR4, 0x400 ;  /* 0x0000040000047882 */ /* 0x000fe20000000000 */
[----:B------:R-:W-:Y:S01]  /*0580*/  FSEL R27, R20, 1, !P0 ;  /* 0x3f800000141b7808 */ /* 0x000fe20004000000 */
[----:B-1----:R-:W-:Y:S01]  /*0590*/  FADD R13, -R24, R23 ;  /* 0x00000017180d7221 */ /* 0x002fe20000000100 */
[----:B------:R-:W-:Y:S01]  /*05a0*/  FSEL R25, R25, RZ, !P0 ;  /* 0x000000ff19197208 */ /* 0x000fe20004000000 */
[----:B------:R-:W-:Y:S01]  /*05b0*/  FFMA R5, R2, R5, RZ ;  /* 0x0000000502057223 */ /* 0x000fe200000000ff */
[----:B------:R-:W-:Y:S01]  /*05c0*/  FSEL R20, R20, RZ, !P0 ;  /* 0x000000ff14147208 */ /* 0x000fe20004000000 */
[----:B------:R1:W4:Y:S01]  /*05d0*/  MUFU.RCP R2, R27 ;  /* 0x0000001b00027308 */ /* 0x0003220000001000 */
[----:B------:R-:W-:Y:S01]  /*05e0*/  FFMA R24, R13, R3, R24 ;  /* 0x000000030d187223 */ /* 0x000fe20000000018 */
[----:B------:R-:W-:Y:S01]  /*05f0*/  FADD R12, -R25, R4 ;  /* 0x00000004190c7221 */ /* 0x000fe20000000100 */
[----:B------:R-:W-:-:S02]  /*0600*/  FSEL R29, R26, RZ, !P0 ;  /* 0x000000ff1a1d7208 */ /* 0x000fc40004000000 */
[----:B------:R-:W-:Y:S01]  /*0610*/  FADD R23, R23, -R24 ;  /* 0x8000001817177221 */ /* 0x000fe20000000000 */
[----:B------:R-:W-:Y:S01]  /*0620*/  FFMA R3, R12, R3, R25 ;  /* 0x000000030c037223 */ /* 0x000fe20000000019 */
[----:B------:R-:W-:Y:S02]  /*0630*/  FSEL R25, R24, RZ, !P0 ;  /* 0x000000ff18197208 */ /* 0x000fe40004000000 */
[----:B------:R-:W-:Y:S01]  /*0640*/  FFMA R13, R13, R23, R0 ;  /* 0x000000170d0d7223 */ /* 0x000fe20000000000 */
[----:B------:R-:W-:Y:S01]  /*0650*/  FADD R0, R4, -R3 ;  /* 0x8000000304007221 */ /* 0x000fe20000000000 */
[----:B------:R-:W-:Y:S01]  /*0660*/  FSEL R4, R3, RZ, !P0 ;  /* 0x000000ff03047208 */ /* 0x000fe20004000000 */
[----:B------:R-:W-:Y:S01]  /*0670*/  FADD R3, R20, R20 ;  /* 0x0000001414037221 */ /* 0x000fe20000000000 */
[----:B---3--:R-:W-:Y:S01]  /*0680*/  UPRMT UR4, UR5, 0x654, UR4 ;  /* 0x0000065405047896 */ /* 0x008fe20008000004 */
[----:B------:R-:W-:Y:S02]  /*0690*/  FFMA R12, R12, R0, R5 ;  /* 0x000000000c0c7223 */ /* 0x000fe40000000005 */
[----:B------:R-:W-:Y:S01]  /*06a0*/  FADD R5, R20, R3 ;  /* 0x0000000314057221 */ /* 0x000fe20000000000 */
[----:B------:R-:W-:-:S03]  /*06b0*/  FSETP.GEU.AND P2, PT, R3, 1.175494350822287508e-38, PT ;  /* 0x008000000300780b */ /* 0x000fc60003f4e000 */
[C---:B------:R-:W-:Y:S01]  /*06c0*/  FMUL R24, R5.reuse, 16777216 ;  /* 0x4b80000005187820 */ /* 0x040fe20000400000 */
[----:B------:R-:W-:Y:S02]  /*06d0*/  FSETP.GEU.AND P3, PT, R5, 1.175494350822287508e-38, PT ;  /* 0x008000000500780b */ /* 0x000fe40003f6e000 */
[----:B--2---:R-:W-:Y:S02]  /*06e0*/  SEL R9, R9, RZ, !P0 ;  /* 0x000000ff09097207 */ /* 0x004fe40004000000 */
[----:B------:R-:W-:Y:S02]  /*06f0*/  SEL R23, R8, RZ, !P0 ;  /* 0x000000ff08177207 */ /* 0x000fe40004000000 */
[----:B------:R-:W-:Y:S01]  /*0700*/  SEL R11, R11, RZ, !P0 ;  /* 0x000000ff0b0b7207 */ /* 0x000fe20004000000 */
[----:B------:R-:W-:Y:S02]  /*0710*/  FADD R22, -R25, R9 ;  /* 0x0000000919167221 */ /* 0x000fe40000000100 */
[----:B-1----:R-:W-:-:S02]  /*0720*/  FADD R27, -R4, R23 ;  /* 0x00000017041b7221 */ /* 0x002fc40000000100 */
[-C--:B----4-:R-:W-:Y:S01]  /*0730*/  FFMA R0, R22, R2.reuse, R25 ;  /* 0x0000000216007223 */ /* 0x090fe20000000019 */
[----:B------:R-:W-:Y:S01]  /*0740*/  SEL R25, R10, RZ, !P0 ;  /* 0x000000ff0a197207 */ /* 0x000fe20004000000 */
[----:B------:R-:W-:Y:S01]  /*0750*/  FFMA R4, R27, R2, R4 ;  /* 0x000000021b047223 */ /* 0x000fe20000000004 */
[----:B------:R-:W-:Y:S01]  /*0760*/  FMUL R10, R3, 16777216 ;  /* 0x4b800000030a7820 */ /* 0x000fe20000400000 */
[----:B------:R-:W-:Y:S01]  /*0770*/  FADD R9, R9, -R0 ;  /* 0x8000000009097221 */ /* 0x000fe20000000000 */
[----:B------:R-:W-:-:S03]  /*0780*/  FSEL R0, R0, RZ, !P0 ;  /* 0x000000ff00007208 */ /* 0x000fc60004000000 */
[----:B------:R-:W-:Y:S01]  /*0790*/  FFMA R13, R22, R9, R13 ;  /* 0x00000009160d7223 */ /* 0x000fe2000000000d */
[----:B------:R-:W-:Y:S01]  /*07a0*/  FADD R22, -R29, R25 ;  /* 0x000000191d167221 */ /* 0x000fe20000000100 */
[----:B------:R-:W-:Y:S01]  /*07b0*/  FADD R9, R23, -R4 ;  /* 0x8000000417097221 */ /* 0x000fe20000000000 */
[----:B------:R-:W-:Y:S02]  /*07c0*/  FMUL R23, R20, 16777216 ;  /* 0x4b80000014177820 */ /* 0x000fe40000400000 */
[----:B------:R-:W-:Y:S01]  /*07d0*/  FFMA R8, R22, R2, R29 ;  /* 0x0000000216087223 */ /* 0x000fe2000000001d */
[----:B------:R-:W-:Y:S01]  /*07e0*/  FFMA R9, R27, R9, R12 ;  /* 0x000000091b097223 */ /* 0x000fe2000000000c */
[----:B------:R-:W-:Y:S01]  /*07f0*/  FSEL R12, R10, R3, !P2 ;  /* 0x000000030a0c7208 */ /* 0x000fe20005000000 */
[----:B------:R-:W-:Y:S01]  /*0800*/  FADD R10, R20, R5 ;  /* 0x00000005140a7221 */ /* 0x000fe20000000000 */
[----:B------:R-:W-:Y:S01]  /*0810*/  FADD R25, R25, -R8 ;  /* 0x8000000819197221 */ /* 0x000fe20000000000 */
[----:B------:R-:W-:-:S02]  /*0820*/  FSEL R26, R23, R20, !P3 ;  /* 0x00000014171a7208 */ /* 0x000fc40005800000 */
[----:B------:R-:W-:Y:S01]  /*0830*/  FMUL R27, R10, 16777216 ;  /* 0x4b8000000a1b7820 */ /* 0x000fe20000400000 */
[----:B------:R-:W-:Y:S01]  /*0840*/  FFMA R21, R22, R25, R21 ;  /* 0x0000001916157223 */ /* 0x000fe20000000015 */
[----:B------:R-:W-:Y:S01]  /*0850*/  FSEL R25, R24, R5, !P3 ;  /* 0x0000000518197208 */ /* 0x000fe20005800000 */
[----:B------:R-:W1:Y:S01]  /*0860*/  MUFU.RCP R12, R12 ;  /* 0x0000000c000c7308 */ /* 0x000e620000001000 */
[----:B------:R-:W-:Y:S02]  /*0870*/  FSETP.GEU.AND P1, PT, R10, 1.175494350822287508e-38, PT ;  /* 0x008000000a00780b */ /* 0x000fe40003f2e000 */
[----:B------:R-:W-:Y:S02]  /*0880*/  FSEL R24, R7, RZ, !P0 ;  /* 0x000000ff07187208 */ /* 0x000fe40004000000 */
[----:B------:R-:W-:Y:S02]  /*0890*/  FSEL R22, R27, R10, !P1 ;  /* 0x0000000a1b167208 */ /* 0x000fe40004800000 */
[----:B------:R-:W-:Y:S01]  /*08a0*/  FSEL R27, R23, R20, !P2 ;  /* 0x00000014171b7208 */ /* 0x000fe20005000000 */
[----:B------:R-:W2:Y:S01]  /*08b0*/  MUFU.RCP R25, R25 ;  /* 0x0000001900197308 */ /* 0x000ea20000001000 */
[----:B------:R-:W-:-:S02]  /*08c0*/  FSETP.NEU.AND P2, PT, R3, RZ, PT ;  /* 0x000000ff0300720b */ /* 0x000fc40003f4d000 */
[----:B------:R-:W-:Y:S02]  /*08d0*/  FSEL R8, R8, RZ, !P0 ;  /* 0x000000ff08087208 */ /* 0x000fe40004000000 */
[----:B------:R-:W-:Y:S01]  /*08e0*/  FSEL R13, R13, RZ, !P0 ;  /* 0x000000ff0d0d7208 */ /* 0x000fe20004000000 */
[----:B-1----:R-:W-:Y:S02]  /*08f0*/  FMUL R12, R12, R27 ;  /* 0x0000001b0c0c7220 */ /* 0x002fe40000400000 */
[----:B------:R-:W1:Y:S01]  /*0900*/  MUFU.RCP R22, R22 ;  /* 0x0000001600167308 */ /* 0x000e620000001000 */
[----:B------:R-:W-:Y:S01]  /*0910*/  FSEL R27, R23, R20, !P1 ;  /* 0x00000014171b7208 */ /* 0x000fe20004800000 */
[----:B------:R-:W-:Y:S01]  /*0920*/  FADD R23, -R24, R11 ;  /* 0x0000000b18177221 */ /* 0x000fe20000000100 */
[----:B------:R-:W-:Y:S02]  /*0930*/  FSETP.NEU.AND P1, PT, R5, RZ, PT ;  /* 0x000000ff0500720b */ /* 0x000fe40003f2d000 */
[----:B------:R-:W-:Y:S01]  /*0940*/  FSEL R12, R12, RZ, P2 ;  /* 0x000000ff0c0c7208 */ /* 0x000fe20001000000 */
[----:B------:R-:W-:Y:S01]  /*0950*/  FFMA R2, R23, R2, R24 ;  /* 0x0000000217027223 */ /* 0x000fe20000000018 */
[----:B--2---:R-:W-:Y:S01]  /*0960*/  FMUL R7, R25, R26 ;  /* 0x0000001a19077220 */ /* 0x004fe20000400000 */
[----:B------:R-:W-:-:S02]  /*0970*/  FSEL R25, R4, RZ, !P0 ;  /* 0x000000ff04197208 */ /* 0x000fc40004000000 */
[----:B------:R-:W-:Y:S01]  /*0980*/  FADD R11, R11, -R2 ;  /* 0x800000020b0b7221 */ /* 0x000fe20000000000 */
[----:B------:R-:W-:Y:S02]  /*0990*/  FSEL R21, R21, RZ, !P0 ;  /* 0x000000ff15157208 */ /* 0x000fe40004000000 */
[----:B------:R-:W-:Y:S01]  /*09a0*/  FADD R4, -R25, R0 ;  /* 0x0000000019047221 */ /* 0x000fe20000000100 */
[----:B------:R-:W-:Y:S01]  /*09b0*/  FSEL R0, R9, RZ, !P0 ;  /* 0x000000ff09007208 */ /* 0x000fe20004000000 */
[----:B-1----:R-:W-:Y:S01]  /*09c0*/  FMUL R22, R22, R27 ;  /* 0x0000001b16167220 */ /* 0x002fe20000400000 */
[----:B------:R-:W-:Y:S01]  /*09d0*/  FSETP.NEU.AND P2, PT, R10, RZ, PT ;  /* 0x000000ff0a00720b */ /* 0x000fe20003f4d000 */
[C---:B------:R-:W-:Y:S01]  /*09e0*/  FFMA R25, R4.reuse, R12, R25 ;  /* 0x0000000c04197223 */ /* 0x040fe20000000019 */
[----:B------:R-:W-:Y:S01]  /*09f0*/  FMUL R9, R4, R4 ;  /* 0x0000000404097220 */ /* 0x000fe20000400000 */
[----:B------:R-:W-:Y:S01]  /*0a00*/  FADD R4, R10, R10 ;  /* 0x0000000a0a047221 */ /* 0x000fe20000000000 */
[----:B------:R-:W-:Y:S01]  /*0a10*/  FADD R13, R13, R0 ;  /* 0x000000000d0d7221 */ /* 0x000fe20000000000 */
[----:B------:R-:W-:Y:S01]  /*0a20*/  FADD R8, R8, -R25 ;  /* 0x8000001908087221 */ /* 0x000fe20000000000 */
[----:B------:R-:W-:Y:S01]  /*0a30*/  FMUL R9, R20, R9 ;  /* 0x0000000914097220 */ /* 0x000fe20000400000 */
[----:B------:R-:W-:Y:S01]  /*0a40*/  FSEL R0, R7, RZ, P1 ;  /* 0x000000ff07007208 */ /* 0x000fe20000800000 */
[----:B------:R-:W-:Y:S01]  /*0a50*/  FFMA R6, R23, R11, R6 ;  /* 0x0000000b17067223 */ /* 0x000fe20000000006 */
[----:B------:R-:W-:Y:S01]  /*0a60*/  FMUL R20, R8, R8 ;  /* 0x0000000808147220 */ /* 0x000fe20000400000 */
[----:B------:R-:W-:Y:S01]  /*0a70*/  FSETP.GEU.AND P3, PT, |R4|, 1.175494350822287508e-38, PT ;  /* 0x008000000400780b */ /* 0x000fe20003f6e200 */
[----:B------:R-:W-:Y:S01]  /*0a80*/  FFMA R12, R12, R9, R13 ;  /* 0x000000090c0c7223 */ /* 0x000fe2000000000d */
[----:B------:R-:W-:Y:S01]  /*0a90*/  FSEL R2, R2, RZ, !P0 ;  /* 0x000000ff02027208 */ /* 0x000fe20004000000 */
[----:B------:R-:W-:Y:S01]  /*0aa0*/  FMUL R20, R3, R20 ;  /* 0x0000001403147220 */ /* 0x000fe20000400000 */
[----:B------:R-:W-:Y:S01]  /*0ab0*/  FFMA R25, R8, R0, R25 ;  /* 0x0000000008197223 */ /* 0x000fe20000000019 */
[C---:B------:R-:W-:Y:S01]  /*0ac0*/  FMUL R3, R4.reuse, 0.25 ;  /* 0x3e80000004037820 */ /* 0x040fe20000400000 */
[----:B------:R-:W-:Y:S01]  /*0ad0*/  FSETP.GT.AND P1, PT, |R4|, 8.50705917302346158658e+37, PT ;  /* 0x7e8000000400780b */ /* 0x000fe20003f24200 */
[----:B------:R-:W-:Y:S01]  /*0ae0*/  FADD R21, R21, R12 ;  /* 0x0000000c15157221 */ /* 0x000fe20000000000 */
[----:B------:R-:W-:Y:S01]  /*0af0*/  FSEL R22, R22, RZ, P2 ;  /* 0x000000ff16167208 */ /* 0x000fe20001000000 */
[----:B------:R-:W-:Y:S01]  /*0b00*/  FADD R2, R2, -R25 ;  /* 0x8000001902027221 */ /* 0x000fe20000000000 */
[----:B------:R-:W-:Y:S01]  /*0b10*/  FSEL R11, R3, R4, P1 ;  /* 0x00000004030b7208 */ /* 0x000fe20000800000 */
[----:B------:R-:W-:Y:S01]  /*0b20*/  FFMA R21, R0, R20, R21 ;  /* 0x0000001400157223 */ /* 0x000fe20000000015 */
[----:B------:R-:W-:Y:S01]  /*0b30*/  FSEL R6, R6, RZ, !P0 ;  /* 0x000000ff06067208 */ /* 0x000fe20004000000 */
[C---:B------:R-:W-:Y:S01]  /*0b40*/  FMUL R8, R2.reuse, R2 ;  /* 0x0000000202087220 */ /* 0x040fe20000400000 */
[----:B------:R-:W-:Y:S01]  /*0b50*/  FFMA R0, R2, R22, R25 ;  /* 0x0000001602007223 */ /* 0x000fe20000000019 */
[----:B------:R-:W-:Y:S01]  /*0b60*/  @!P3 FMUL R11, R11, 16777216 ;  /* 0x4b8000000b0bb820 */ /* 0x000fe20000400000 */
[----:B------:R-:W-:Y:S01]  /*0b70*/  FADD R2, R4, R4 ;  /* 0x0000000404027221 */ /* 0x000fe20000000000 */
[----:B------:R-:W-:Y:S01]  /*0b80*/  FADD R21, R6, R21 ;  /* 0x0000001506157221 */ /* 0x000fe20000000000 */
[----:B------:R-:W-:Y:S01]  /*0b90*/  FMUL R8, R5, R8 ;  /* 0x0000000805087220 */ /* 0x000fe20000400000 */
[----:B------:R-:W1:Y:S01]  /*0ba0*/  SHFL.BFLY PT, R7, R0, 0x10, 0x1f ;  /* 0x0e001f0000077f89 */ /* 0x000e6200000e0000 */
[----:B------:R-:W-:Y:S01]  /*0bb0*/  FMUL R5, R10, 0.25 ;  /* 0x3e8000000a057820 */ /* 0x000fe20000400000 */
[----:B------:R-:W2:Y:S01]  /*0bc0*/  MUFU.RCP R11, R11 ;  /* 0x0000000b000b7308 */ /* 0x000ea20000001000 */
[----:B------:R-:W-:Y:S01]  /*0bd0*/  FFMA R8, R22, R8, R21 ;  /* 0x0000000816087223 */ /* 0x000fe20000000015 */
[----:B------:R-:W-:-:S02]  /*0be0*/  FSETP.GEU.AND P2, PT, |R2|, 1.175494350822287508e-38, PT ;  /* 0x008000000200780b */ /* 0x000fc40003f4e200 */
[----:B------:R-:W-:Y:S01]  /*0bf0*/  FSEL R6, R5, R10, P1 ;  /* 0x0000000a05067208 */ /* 0x000fe20000800000 */
[----:B------:R-:W-:Y:S01]  /*0c00*/  FMUL R5, R2, 0.25 ;  /* 0x3e80000002057820 */ /* 0x000fe20000400000 */
[----:B------:R-:W3:Y:S01]  /*0c10*/  SHFL.BFLY PT, R9, R8, 0x10, 0x1f ;  /* 0x0e001f0008097f89 */ /* 0x000ee200000e0000 */
[----:B------:R-:W-:Y:S02]  /*0c20*/  FSETP.NEU.AND P1, PT, R4, RZ, PT ;  /* 0x000000ff0400720b */ /* 0x000fe40003f2d000 */
[----:B------:R-:W-:Y:S01]  /*0c30*/  @!P3 FMUL R6, R6, 16777216 ;  /* 0x4b8000000606b820 */ /* 0x000fe20000400000 */
[----:B------:R-:W-:-:S04]  /*0c40*/  FSETP.GT.AND P0, PT, |R2|, 8.50705917302346158658e+37, PT ;  /* 0x7e8000000200780b */ /* 0x000fc80003f04200 */
[----:B------:R-:W-:Y:S01]  /*0c50*/  FSEL R12, R5, R2, P0 ;  /* 0x00000002050c7208 */ /* 0x000fe20000000000 */
[----:B--2---:R-:W-:-:S04]  /*0c60*/  FMUL R6, R11, R6 ;  /* 0x000000060b067220 */ /* 0x004fc80000400000 */
[----:B------:R-:W-:Y:S01]  /*0c70*/  @!P2 FMUL R12, R12, 16777216 ;  /* 0x4b8000000c0ca820 */ /* 0x000fe20000400000 */
[----:B------:R-:W-:Y:S01]  /*0c80*/  FSEL R6, R6, RZ, P1 ;  /* 0x000000ff06067208 */ /* 0x000fe20000800000 */
[----:B-1----:R-:W-:Y:S01]  /*0c90*/  FADD R7, -R0, R7 ;  /* 0x0000000700077221 */ /* 0x002fe20000000100 */
[----:B------:R-:W-:-:S03]  /*0ca0*/  FSETP.NEU.AND P1, PT, R2, RZ, PT ;  /* 0x000000ff0200720b */ /* 0x000fc60003f2d000 */
[----:B------:R-:W1:Y:S01]  /*0cb0*/  MUFU.RCP R12, R12 ;  /* 0x0000000c000c7308 */ /* 0x000e620000001000 */
[C---:B------:R-:W-:Y:S01]  /*0cc0*/  FMUL R11, R7.reuse, R7 ;  /* 0x00000007070b7220 */ /* 0x040fe20000400000 */
[----:B------:R-:W-:-:S03]  /*0cd0*/  FFMA R0, R7, R6, R0 ;  /* 0x0000000607007223 */ /* 0x000fc60000000000 */
[----:B------:R-:W-:Y:S01]  /*0ce0*/  FMUL R11, R10, R11 ;  /* 0x0000000b0a0b7220 */ /* 0x000fe20000400000 */
[----:B---3--:R-:W-:Y:S01]  /*0cf0*/  FADD R9, R8, R9 ;  /* 0x0000000908097221 */ /* 0x008fe20000000000 */
[----:B------:R-:W2:Y:S03]  /*0d00*/  SHFL.BFLY PT, R7, R0, 0x8, 0x1f ;  /* 0x0d001f0000077f89 */ /* 0x000ea600000e0000 */
[----:B------:R-:W-:Y:S01]  /*0d10*/  FFMA R9, R6, R11, R9 ;  /* 0x0000000b06097223 */ /* 0x000fe20000000009 */
[----:B------:R-:W-:Y:S01]  /*0d20*/  FSEL R11, R3, R4, P0 ;  /* 0x00000004030b7208 */ /* 0x000fe20000000000 */
[----:B------:R-:W-:-:S03]  /*0d30*/  FADD R3, R2, R2 ;  /* 0x0000000202037221 */ /* 0x000fc60000000000 */
[----:B------:R-:W3:Y:S01]  /*0d40*/  SHFL.BFLY PT, R8, R9, 0x8, 0x1f ;  /* 0x0d001f0009087f89 */ /* 0x000ee200000e0000 */
[----:B------:R-:W-:Y:S01]  /*0d50*/  @!P2 FMUL R11, R11, 16777216 ;  /* 0x4b8000000b0ba820 */ /* 0x000fe20000400000 */
[C---:B------:R-:W-:Y:S01]  /*0d60*/  FSETP.GEU.AND P2, PT, |R3|.reuse, 1.175494350822287508e-38, PT ;  /* 0x008000000300780b */ /* 0x040fe20003f4e200 */
[C---:B------:R-:W-:Y:S01]  /*0d70*/  FMUL R6, R3.reuse, 0.25 ;  /* 0x3e80000003067820 */ /* 0x040fe20000400000 */
[----:B------:R-:W-:Y:S01]  /*0d80*/  FSETP.GT.AND P0, PT, |R3|, 8.50705917302346158658e+37, PT ;  /* 0x7e8000000300780b */ /* 0x000fe20003f04200 */
[----:B-1----:R-:W-:-:S03]  /*0d90*/  FMUL R11, R12, R11 ;  /* 0x0000000b0c0b7220 */ /* 0x002fc60000400000 */
[----:B------:R-:W-:Y:S02]  /*0da0*/  FSEL R10, R6, R3, P0 ;  /* 0x00000003060a7208 */ /* 0x000fe40000000000 */
[----:B------:R-:W-:Y:S02]  /*0db0*/  FSEL R11, R11, RZ, P1 ;  /* 0x000000ff0b0b7208 */ /* 0x000fe40000800000 */
[----:B------:R-:W-:Y:S02]  /*0dc0*/  FSEL R5, R5, R2, P0 ;  /* 0x0000000205057208 */ /* 0x000fe40000000000 */
[----:B------:R-:W-:Y:S01]  /*0dd0*/  FSETP.NEU.AND P0, PT, R3, RZ, PT ;  /* 0x000000ff0300720b */ /* 0x000fe20003f0d000 */
[----:B------:R-:W-:Y:S01]  /*0de0*/  @!P2 FMUL R10, R10, 16777216 ;  /* 0x4b8000000a0aa820 */ /* 0x000fe20000400000 */
[----:B--2---:R-:W-:Y:S01]  /*0df0*/  FADD R7, -R0, R7 ;  /* 0x0000000700077221 */ /* 0x004fe20000000100 */
[----:B------:R-:W-:Y:S01]  /*0e00*/  @!P2 FMUL R5, R5, 16777216 ;  /* 0x4b8000000505a820 */ /* 0x000fe20000400000 */
[----:B------:R-:W-:-:S02]  /*0e10*/  ISETP.GE.AND P2, PT, R19, 0x10, PT ;  /* 0x000000101300780c */ /* 0x000fc40003f46270 */
[C---:B------:R-:W-:Y:S01]  /*0e20*/  FMUL R13, R7.reuse, R7 ;  /* 0x00000007070d7220 */ /* 0x040fe20000400000 */
[----:B------:R-:W-:Y:S01]  /*0e30*/  FFMA R0, R7, R11, R0 ;  /* 0x0000000b07007223 */ /* 0x000fe20000000000 */
[----:B------:R-:W1:Y:S02]  /*0e40*/  MUFU.RCP R10, R10 ;  /* 0x0000000a000a7308 */ /* 0x000e640000001000 */
[----:B------:R-:W-:Y:S01]  /*0e50*/  FMUL R13, R4, R13 ;  /* 0x0000000d040d7220 */ /* 0x000fe20000400000 */
[----:B---3--:R-:W-:Y:S01]  /*0e60*/  FADD R8, R9, R8 ;  /* 0x0000000809087221 */ /* 0x008fe20000000000 */
[----:B------:R-:W2:Y:S01]  /*0e70*/  SHFL.BFLY PT, R7, R0, 0x4, 0x1f ;  /* 0x0c801f0000077f89 */ /* 0x000ea200000e0000 */
[----:B------:R-:W-:Y:S02]  /*0e80*/  FADD R4, R3, R3 ;  /* 0x0000000303047221 */ /* 0x000fe40000000000 */
[----:B------:R-:W-:-:S03]  /*0e90*/  FFMA R8, R11, R13, R8 ;  /* 0x0000000d0b087223 */ /* 0x000fc60000000008 */
[----:B------:R-:W-:Y:S02]  /*0ea0*/  FSETP.GEU.AND P1, PT, |R4|, 1.175494350822287508e-38, PT ;  /* 0x008000000400780b */ /* 0x000fe40003f2e200 */
[----:B------:R-:W3:Y:S01]  /*0eb0*/  SHFL.BFLY PT, R9, R8, 0x4, 0x1f ;  /* 0x0c801f0008097f89 */ /* 0x000ee200000e0000 */
[----:B-1----:R-:W-:-:S05]  /*0ec0*/  FMUL R5, R10, R5 ;  /* 0x000000050a057220 */ /* 0x002fca0000400000 */
[----:B------:R-:W-:Y:S01]  /*0ed0*/  FSEL R11, R5, RZ, P0 ;  /* 0x000000ff050b7208 */ /* 0x000fe20000000000 */
[C---:B------:R-:W-:Y:S01]  /*0ee0*/  FMUL R5, R4.reuse, 0.25 ;  /* 0x3e80000004057820 */ /* 0x040fe20000400000 */
[----:B------:R-:W-:-:S04]  /*0ef0*/  FSETP.GT.AND P0, PT, |R4|, 8.50705917302346158658e+37, PT ;  /* 0x7e8000000400780b */ /* 0x000fc80003f04200 */
[----:B------:R-:W-:Y:S01]  /*0f00*/  FSEL R10, R5, R4, P0 ;  /* 0x00000004050a7208 */ /* 0x000fe20000000000 */
[----:B--2---:R-:W-:-:S04]  /*0f10*/  FADD R7, -R0, R7 ;  /* 0x0000000700077221 */ /* 0x004fc80000000100 */
[----:B------:R-:W-:Y:S01]  /*0f20*/  @!P1 FMUL R10, R10, 16777216 ;  /* 0x4b8000000a0a9820 */ /* 0x000fe20000400000 */
[C---:B------:R-:W-:Y:S01]  /*0f30*/  FMUL R13, R7.reuse, R7 ;  /* 0x00000007070d7220 */ /* 0x040fe20000400000 */
[----:B------:R-:W-:-:S03]  /*0f40*/  FFMA R0, R7, R11, R0 ;  /* 0x0000000b07007223 */ /* 0x000fc60000000000 */
[----:B------:R-:W-:Y:S01]  /*0f50*/  FMUL R13, R2, R13 ;  /* 0x0000000d020d7220 */ /* 0x000fe20000400000 */
[----:B---3--:R-:W-:Y:S01]  /*0f60*/  FADD R8, R8, R9 ;  /* 0x0000000908087221 */ /* 0x008fe20000000000 */
[----:B------:R-:W1:Y:S01]  /*0f70*/  SHFL.BFLY PT, R7, R0, 0x2, 0x1f ;  /* 0x0c401f0000077f89 */ /* 0x000e6200000e0000 */
[----:B------:R-:W2:Y:S01]  /*0f80*/  MUFU.RCP R10, R10 ;  /* 0x0000000a000a7308 */ /* 0x000ea20000001000 */
[----:B------:R-:W-:Y:S01]  /*0f90*/  FADD R2, R4, R4 ;  /* 0x0000000404027221 */ /* 0x000fe20000000000 */
[----:B------:R-:W-:Y:S01]  /*0fa0*/  FFMA R8, R11, R13, R8 ;  /* 0x0000000d0b087223 */ /* 0x000fe20000000008 */
[----:B------:R-:W-:Y:S02]  /*0fb0*/  FSEL R11, R6, R3, P0 ;  /* 0x00000003060b7208 */ /* 0x000fe40000000000 */
[----:B------:R-:W-:Y:S01]  /*0fc0*/  FSETP.NEU.AND P0, PT, R4, RZ, PT ;  /* 0x000000ff0400720b */ /* 0x000fe20003f0d000 */
[C---:B------:R-:W-:Y:S01]  /*0fd0*/  FMUL R13, R2.reuse, 0.25 ;  /* 0x3e800000020d7820 */ /* 0x040fe20000400000 */
[----:B------:R-:W3:Y:S01]  /*0fe0*/  SHFL.BFLY PT, R9, R8, 0x2, 0x1f ;  /* 0x0c401f0008097f89 */ /* 0x000ee200000e0000 */
[----:B------:R-:W-:Y:S01]  /*0ff0*/  @!P1 FMUL R11, R11, 16777216 ;  /* 0x4b8000000b0b9820 */ /* 0x000fe20000400000 */
[----:B------:R-:W-:-:S03]  /*1000*/  FSETP.GEU.AND P1, PT, |R2|, 1.175494350822287508e-38, PT ;  /* 0x008000000200780b */ /* 0x000fc60003f2e200 */
[----:B--2---:R-:W-:-:S05]  /*1010*/  FMUL R11, R10, R11 ;  /* 0x0000000b0a0b7220 */ /* 0x004fca0000400000 */
[----:B------:R-:W-:Y:S02]  /*1020*/  FSEL R11, R11, RZ, P0 ;  /* 0x000000ff0b0b7208 */ /* 0x000fe40000000000 */
[----:B------:R-:W-:Y:S01]  /*1030*/  FSETP.GT.AND P0, PT, |R2|, 8.50705917302346158658e+37, PT ;  /* 0x7e8000000200780b */ /* 0x000fe20003f04200 */
[----:B-1----:R-:W-:-:S03]  /*1040*/  FADD R7, -R0, R7 ;  /* 0x0000000700077221 */ /* 0x002fc60000000100 */
[----:B------:R-:W-:Y:S01]  /*1050*/  FSEL R13, R13, R2, P0 ;  /* 0x000000020d0d7208 */ /* 0x000fe20000000000 */
[C---:B------:R-:W-:Y:S01]  /*1060*/  FMUL R6, R7.reuse, R7 ;  /* 0x0000000707067220 */ /* 0x040fe20000400000 */
[----:B------:R-:W-:-:S03]  /*1070*/  FFMA R0, R7, R11, R0 ;  /* 0x0000000b07007223 */ /* 0x000fc60000000000 */
[----:B------:R-:W-:Y:S01]  /*1080*/  FMUL R6, R3, R6 ;  /* 0x0000000603067220 */ /* 0x000fe20000400000 */
[----:B---3--:R-:W-:Y:S01]  /*1090*/  FADD R8, R8, R9 ;  /* 0x0000000908087221 */ /* 0x008fe20000000000 */
[----:B------:R-:W1:Y:S01]  /*10a0*/  SHFL.BFLY PT, R3, R0, 0x1, 0x1f ;  /* 0x0c201f0000037f89 */ /* 0x000e6200000e0000 */
[----:B------:R-:W-:Y:S01]  /*10b0*/  @!P1 FMUL R13, R13, 16777216 ;  /* 0x4b8000000d0d9820 */ /* 0x000fe20000400000 */
[----:B------:R-:W-:Y:S01]  /*10c0*/  SHF.R.U32.HI R9, RZ, 0x3, R19 ;  /* 0x00000003ff097819 */ /* 0x000fe20000011613 */
[----:B------:R-:W-:Y:S01]  /*10d0*/  FFMA R6, R11, R6, R8 ;  /* 0x000000060b067223 */ /* 0x000fe20000000008 */
[----:B------:R-:W-:Y:S02]  /*10e0*/  FSEL R8, R5, R4, P0 ;  /* 0x0000000405087208 */ /* 0x000fe40000000000 */
[----:B------:R-:W-:Y:S01]  /*10f0*/  FSETP.NEU.AND P0, PT, R2, RZ, PT ;  /* 0x000000ff0200720b */ /* 0x000fe20003f0d000 */
[----:B------:R-:W2:Y:S01]  /*1100*/  MUFU.RCP R13, R13 ;  /* 0x0000000d000d7308 */ /* 0x000ea20000001000 */
[----:B------:R-:W3:Y:S01]  /*1110*/  SHFL.BFLY PT, R7, R6, 0x1, 0x1f ;  /* 0x0c201f0006077f89 */ /* 0x000ee200000e0000 */
[----:B------:R-:W-:Y:S01]  /*1120*/  @!P1 FMUL R8, R8, 16777216 ;  /* 0x4b80000008089820 */ /* 0x000fe20000400000 */
[----:B------:R-:W-:-:S02]  /*1130*/  LOP3.LUT P1, RZ, R19, 0x1f, RZ, 0xc0, !PT ;  /* 0x0000001f13ff7812 */ /* 0x000fc4000782c0ff */
[----:B------:R-:W-:Y:S01]  /*1140*/  LOP3.LUT R9, R9, 0x3c, RZ, 0xc0, !PT ;  /* 0x0000003c09097812 */ /* 0x000fe200078ec0ff */
[----:B--2---:R-:W-:-:S10]  /*1150*/  FMUL R8, R13, R8 ;  /* 0x000000080d087220 */ /* 0x004fd40000400000 */
[----:B------:R-:W-:Y:S01]  /*1160*/  @!P1 STS [R9+UR4+0x80], R2 ;  /* 0x0000800209009988 */ /* 0x000fe20008000804 */
[----:B-1----:R-:W-:Y:S01]  /*1170*/  FADD R3, -R0, R3 ;  /* 0x0000000300037221 */ /* 0x002fe20000000100 */
[----:B------:R-:W-:-:S03]  /*1180*/  FSEL R8, R8, RZ, P0 ;  /* 0x000000ff08087208 */ /* 0x000fc60000000000 */
[----:B------:R-:W-:Y:S01]  /*1190*/  FMUL R5, R3, R3 ;  /* 0x0000000303057220 */ /* 0x000fe20000400000 */
[----:B---3--:R-:W-:-:S03]  /*11a0*/  FADD R7, R6, R7 ;  /* 0x0000000706077221 */ /* 0x008fc60000000000 */
[----:B------:R-:W-:Y:S01]  /*11b0*/  FMUL R5, R4, R5 ;  /* 0x0000000504057220 */ /* 0x000fe20000400000 */
[----:B------:R-:W-:-:S03]  /*11c0*/  FFMA R4, R3, R8, R0 ;  /* 0x0000000803047223 */ /* 0x000fc60000000000 */
[----:B------:R-:W-:Y:S02]  /*11d0*/  FFMA R8, R8, R5, R7 ;  /* 0x0000000508087223 */ /* 0x000fe40000000007 */
[----:B------:R-:W-:Y:S04]  /*11e0*/  @!P1 STS [R9+UR4], R4 ;  /* 0x0000000409009988 */ /* 0x000fe80008000804 */
[----:B------:R-:W-:Y:S01]  /*11f0*/  @!P1 STS [R9+UR4+0x40], R8 ;  /* 0x0000400809009988 */ /* 0x000fe20008000804 */
[----:B------:R-:W-:Y:S06]  /*1200*/  BAR.SYNC.DEFER_BLOCKING 0x0 ;  /* 0x0000000000007b1d */ /* 0x000fec0000010000 */
[----:B------:R-:W1:Y:S04]  /*1210*/  @!P2 LDS R17, [R16+UR4+0x80] ;  /* 0x000080041011a984 */ /* 0x000e680008000800 */
[----:B------:R-:W2:Y:S04]  /*1220*/  @!P2 LDS R15, [R16+UR4] ;  /* 0x00000004100fa984 */ /* 0x000ea80008000800 */
[----:B------:R-:W3:Y:S04]  /*1230*/  @!P2 LDS R18, [R16+UR4+0x40] ;  /* 0x000040041012a984 */ /* 0x000ee80008000800 */
[----:B-1----:R-:W1:Y:S04]  /*1240*/  SHFL.BFLY PT, R6, R17, 0x8, 0x1f ;  /* 0x0d001f0011067f89 */ /* 0x002e6800000e0000 */
[----:B--2---:R-:W2:Y:S04]  /*1250*/  SHFL.BFLY PT, R4, R15, 0x8, 0x1f ;  /* 0x0d001f000f047f89 */ /* 0x004ea800000e0000 */
[----:B---3--:R-:W3:Y:S01]  /*1260*/  SHFL.BFLY PT, R7, R18, 0x8, 0x1f ;  /* 0x0d001f0012077f89 */ /* 0x008ee200000e0000 */
[----:B-1----:R-:W-:-:S04]  /*1270*/  FADD R0, R17, R6 ;  /* 0x0000000611007221 */ /* 0x002fc80000000000 */
[C---:B------:R-:W-:Y:S01]  /*1280*/  FMUL R5, R0.reuse, 0.25 ;  /* 0x3e80000000057820 */ /* 0x040fe20000400000 */
[C---:B------:R-:W-:Y:S01]  /*1290*/  FSETP.GEU.AND P1, PT, |R0|.reuse, 1.175494350822287508e-38, PT ;  /* 0x008000000000780b */ /* 0x040fe20003f2e200 */
[----:B------:R-:W1:Y:S01]  /*12a0*/  SHFL.BFLY PT, R3, R0, 0x4, 0x1f ;  /* 0x0c801f0000037f89 */ /* 0x000e6200000e0000 */
[----:B------:R-:W-:Y:S01]  /*12b0*/  FSETP.GT.AND P0, PT, |R0|, 8.50705917302346158658e+37, PT ;  /* 0x7e8000000000780b */ /* 0x000fe20003f04200 */
[----:B--2---:R-:W-:Y:S01]  /*12c0*/  FADD R4, -R15, R4 ;  /* 0x000000040f047221 */ /* 0x004fe20000000100 */
[----:B---3--:R-:W-:Y:S02]  /*12d0*/  FADD R7, R18, R7 ;  /* 0x0000000712077221 */ /* 0x008fe40000000000 */
[----:B------:R-:W-:Y:S01]  /*12e0*/  FSEL R5, R5, R0, P0 ;  /* 0x0000000005057208 */ /* 0x000fe20000000000 */
[----:B------:R-:W-:-:S04]  /*12f0*/  FMUL R8, R4, R4 ;  /* 0x0000000404087220 */ /* 0x000fc80000400000 */
[----:B------:R-:W-:Y:S02]  /*1300*/  FMUL R8, R17, R8 ;  /* 0x0000000811087220 */ /* 0x000fe40000400000 */
[----:B------:R-:W-:Y:S02]  /*1310*/  @!P1 FMUL R5, R5, 16777216 ;  /* 0x4b80000005059820 */ /* 0x000fe40000400000 */
[----:B------:R-:W-:-:S04]  /*1320*/  @P0 FMUL R6, R6, 0.25 ;  /* 0x3e80000006060820 */ /* 0x000fc80000400000 */
[----:B------:R-:W2:Y:S01]  /*1330*/  MUFU.RCP R5, R5 ;  /* 0x0000000500057308 */ /* 0x000ea20000001000 */
[----:B------:R-:W-:Y:S01]  /*1340*/  @!P1 FMUL R6, R6, 16777216 ;  /* 0x4b80000006069820 */ /* 0x000fe20000400000 */
[C---:B------:R-:W-:Y:S01]  /*1350*/  FSETP.NEU.AND P1, PT, R0.reuse, RZ, PT ;  /* 0x000000ff0000720b */ /* 0x040fe20003f2d000 */
[----:B-1----:R-:W-:-:S04]  /*1360*/  FADD R2, R0, R3 ;  /* 0x0000000300027221 */ /* 0x002fc80000000000 */
[C---:B------:R-:W-:Y:S01]  /*1370*/  FMUL R9, R2.reuse, 0.25 ;  /* 0x3e80000002097820 */ /* 0x040fe20000400000 */
[C---:B------:R-:W-:Y:S02]  /*1380*/  FSETP.GEU.AND P2, PT, |R2|.reuse, 1.175494350822287508e-38, PT ;  /* 0x008000000200780b */ /* 0x040fe40003f4e200 */
[----:B------:R-:W-:Y:S01]  /*1390*/  FSETP.GT.AND P0, PT, |R2|, 8.50705917302346158658e+37, PT ;  /* 0x7e8000000200780b */ /* 0x000fe20003f04200 */
[----:B--2---:R-:W-:Y:S02]  /*13a0*/  FMUL R6, R5, R6 ;  /* 0x0000000605067220 */ /* 0x004fe40000400000 */
[----:B------:R-:W1:Y:S01]  /*13b0*/  SHFL.BFLY PT, R5, R2, 0x2, 0x1f ;  /* 0x0c401f0002057f89 */ /* 0x000e6200000e0000 */
[----:B------:R-:W-:Y:S02]  /*13c0*/  FSEL R9, R9, R2, P0 ;  /* 0x0000000209097208 */ /* 0x000fe40000000000 */
[----:B------:R-:W-:Y:S02]  /*13d0*/  FSEL R6, R6, RZ, P1 ;  /* 0x000000ff06067208 */ /* 0x000fe40000800000 */
[----:B------:R-:W-:-:S03]  /*13e0*/  FSETP.NEU.AND P1, PT, R2, RZ, PT ;  /* 0x000000ff0200720b */ /* 0x000fc60003f2d000 */
[----:B------:R-:W-:Y:S01]  /*13f0*/  @!P2 FMUL R9, R9, 16777216 ;  /* 0x4b8000000909a820 */ /* 0x000fe20000400000 */
[----:B------:R-:W-:Y:S01]  /*1400*/  FFMA R15, R4, R6, R15 ;  /* 0x00000006040f7223 */ /* 0x000fe2000000000f */
[----:B------:R-:W-:Y:S01]  /*1410*/  FFMA R7, R6, R8, R7 ;  /* 0x0000000806077223 */ /* 0x000fe20000000007 */
[----:B------:R-:W-:Y:S01]  /*1420*/  @P0 FMUL R3, R3, 0.25 ;  /* 0x3e80000003030820 */ /* 0x000fe20000400000 */
[----:B------:R-:W2:Y:S02]  /*1430*/  MUFU.RCP R8, R9 ;  /* 0x0000000900087308 */ /* 0x000ea40000001000 */
[----:B------:R-:W3:Y:S01]  /*1440*/  SHFL.BFLY PT, R10, R15, 0x4, 0x1f ;  /* 0x0c801f000f0a7f89 */ /* 0x000ee200000e0000 */
[----:B------:R-:W-:-:S03]  /*1450*/  @!P2 FMUL R3, R3, 16777216 ;  /* 0x4b8000000303a820 */ /* 0x000fc60000400000 */
[----:B------:R-:W4:Y:S01]  /*1460*/  SHFL.BFLY PT, R6, R7, 0x4, 0x1f ;  /* 0x0c801f0007067f89 */ /* 0x000f2200000e0000 */
[----:B-1----:R-:W-:Y:S01]  /*1470*/  FADD R4, R2, R5 ;  /* 0x0000000502047221 */ /* 0x002fe20000000000 */
[----:B--2---:R-:W-:-:S03]  /*1480*/  FMUL R8, R8, R3 ;  /* 0x0000000308087220 */ /* 0x004fc60000400000 */
[C---:B------:R-:W-:Y:S01]  /*1490*/  FMUL R3, R4.reuse, 0.25 ;  /* 0x3e80000004037820 */ /* 0x040fe20000400000 */
[C---:B------:R-:W-:Y:S02]  /*14a0*/  FSETP.GEU.AND P2, PT, |R4|.reuse, 1.175494350822287508e-38, PT ;  /* 0x008000000400780b */ /* 0x040fe40003f4e200 */
[----:B------:R-:W-:Y:S02]  /*14b0*/  FSETP.GT.AND P0, PT, |R4|, 8.50705917302346158658e+37, PT ;  /* 0x7e8000000400780b */ /* 0x000fe40003f04200 */
[----:B------:R-:W-:Y:S02]  /*14c0*/  FSEL R8, R8, RZ, P1 ;  /* 0x000000ff08087208 */ /* 0x000fe40000800000 */
[----:B------:R-:W-:Y:S01]  /*14d0*/  FSEL R12, R3, R4, P0 ;  /* 0x00000004030c7208 */ /* 0x000fe20000000000 */
[----:B---3--:R-:W-:Y:S01]  /*14e0*/  FADD R10, -R15, R10 ;  /* 0x0000000a0f0a7221 */ /* 0x008fe20000000100 */
[----:B------:R-:W1:Y:S03]  /*14f0*/  SHFL.BFLY PT, R3, R4, 0x1, 0x1f ;  /* 0x0c201f0004037f89 */ /* 0x000e6600000e0000 */
[C---:B------:R-:W-:Y:S01]  /*1500*/  FMUL R9, R10.reuse, R10 ;  /* 0x0000000a0a097220 */ /* 0x040fe20000400000 */
[----:B------:R-:W-:Y:S01]  /*1510*/  FFMA R10, R10, R8, R15 ;  /* 0x000000080a0a7223 */ /* 0x000fe2000000000f */
[----:B------:R-:W-:Y:S01]  /*1520*/  @!P2 FMUL R12, R12, 16777216 ;  /* 0x4b8000000c0ca820 */ /* 0x000fe20000400000 */
[----:B----4-:R-:W-:Y:S01]  /*1530*/  FADD R7, R7, R6 ;  /* 0x0000000607077221 */ /* 0x010fe20000000000 */
[----:B------:R-:W-:Y:S01]  /*1540*/  FMUL R9, R0, R9 ;  /* 0x0000000900097220 */ /* 0x000fe20000400000 */
[----:B------:R-:W-:Y:S01]  /*1550*/  @P0 FMUL R5, R5, 0.25 ;  /* 0x3e80000005050820 */ /* 0x000fe20000400000 */
[----:B------:R-:W2:Y:S01]  /*1560*/  SHFL.BFLY PT, R11, R10, 0x2, 0x1f ;  /* 0x0c401f000a0b7f89 */ /* 0x000ea200000e0000 */
[----:B------:R-:W-:Y:S01]  /*1570*/  FSETP.NEU.AND P0, PT, R4, RZ, PT ;  /* 0x000000ff0400720b */ /* 0x000fe20003f0d000 */
[----:B------:R-:W3:Y:S01]  /*1580*/  MUFU.RCP R12, R12 ;  /* 0x0000000c000c7308 */ /* 0x000ee20000001000 */
[----:B------:R-:W-:Y:S01]  /*1590*/  FFMA R7, R8, R9, R7 ;  /* 0x0000000908077223 */ /* 0x000fe20000000007 */
[----:B------:R-:W-:-:S04]  /*15a0*/  @!P2 FMUL R5, R5, 16777216 ;  /* 0x4b8000000505a820 */ /* 0x000fc80000400000 */
[----:B------:R-:W4:Y:S01]  /*15b0*/  SHFL.BFLY PT, R0, R7, 0x2, 0x1f ;  /* 0x0c401f0007007f89 */ /* 0x000f2200000e0000 */
[----:B---3--:R-:W-:Y:S01]  /*15c0*/  FMUL R6, R12, R5 ;  /* 0x000000050c067220 */ /* 0x008fe20000400000 */
[----:B-1----:R-:W-:-:S04]  /*15d0*/  FADD R5, R4, R3 ;  /* 0x0000000304057221 */ /* 0x002fc80000000000 */
[----:B------:R-:W-:Y:S01]  /*15e0*/  FSEL R6, R6, RZ, P0 ;  /* 0x000000ff06067208 */ /* 0x000fe20000000000 */
[C---:B------:R-:W-:Y:S01]  /*15f0*/  FMUL R8, R5.reuse, 0.25 ;  /* 0x3e80000005087820 */ /* 0x040fe20000400000 */
[----:B--2---:R-:W-:Y:S01]  /*1600*/  FADD R11, -R10, R11 ;  /* 0x0000000b0a0b7221 */ /* 0x004fe20000000100 */
[C---:B------:R-:W-:Y:S02]  /*1610*/  FSETP.GEU.AND P1, PT, |R5|.reuse, 1.175494350822287508e-38, PT ;  /* 0x008000000500780b */ /* 0x040fe40003f2e200 */
[----:B------:R-:W-:Y:S01]  /*1620*/  FSETP.GT.AND P0, PT, |R5|, 8.50705917302346158658e+37, PT ;  /* 0x7e8000000500780b */ /* 0x000fe20003f04200 */
[C---:B------:R-:W-:Y:S01]  /*1630*/  FFMA R10, R11.reuse, R6, R10 ;  /* 0x000000060b0a7223 */ /* 0x040fe2000000000a */
[----:B------:R-:W-:Y:S02]  /*1640*/  FMUL R11, R11, R11 ;  /* 0x0000000b0b0b7220 */ /* 0x000fe40000400000 */
[----:B------:R-:W-:Y:S01]  /*1650*/  FSEL R8, R8, R5, P0 ;  /* 0x0000000508087208 */ /* 0x000fe20000000000 */
[----:B----4-:R-:W-:Y:S01]  /*1660*/  FADD R7, R7, R0 ;  /* 0x0000000007077221 */ /* 0x010fe20000000000 */
[----:B------:R-:W-:Y:S01]  /*1670*/  FMUL R11, R2, R11 ;  /* 0x0000000b020b7220 */ /* 0x000fe20000400000 */
[----:B------:R-:W1:Y:S03]  /*1680*/  SHFL.BFLY PT, R9, R10, 0x1, 0x1f ;  /* 0x0c201f000a097f89 */ /* 0x000e6600000e0000 */
[----:B------:R-:W-:Y:S01]  /*1690*/  FFMA R7, R6, R11, R7 ;  /* 0x0000000b06077223 */ /* 0x000fe20000000007 */
[----:B------:R-:W-:-:S02]  /*16a0*/  @!P1 FMUL R8, R8, 16777216 ;  /* 0x4b80000008089820 */ /* 0x000fc40000400000 */
[----:B------:R-:W-:Y:S01]  /*16b0*/  @P0 FMUL R3, R3, 0.25 ;  /* 0x3e80000003030820 */ /* 0x000fe20000400000 */
[----:B------:R-:W-:Y:S01]  /*16c0*/  LOP3.LUT P0, RZ, R19, 0xf, RZ, 0xc0, !PT ;  /* 0x0000000f13ff7812 */ /* 0x000fe2000780c0ff */
[----:B------:R-:W2:Y:S02]  /*16d0*/  SHFL.BFLY PT, R0, R7, 0x1, 0x1f ;  /* 0x0c201f0007007f89 */ /* 0x000ea400000e0000 */
[----:B------:R-:W3:Y:S01]  /*16e0*/  MUFU.RCP R8, R8 ;  /* 0x0000000800087308 */ /* 0x000ee20000001000 */
[----:B------:R-:W-:Y:S01]  /*16f0*/  @!P1 FMUL R3, R3, 16777216 ;  /* 0x4b80000003039820 */ /* 0x000fe20000400000 */
[----:B------:R-:W-:Y:S02]  /*1700*/  FSETP.NEU.AND P1, PT, R5, RZ, PT ;  /* 0x000000ff0500720b */ /* 0x000fe40003f2d000 */
[----:B------:R-:W-:Y:S01]  /*1710*/  ISETP.LT.AND P0, PT, R19, 0x10, !P0 ;  /* 0x000000101300780c */ /* 0x000fe20004701270 */
[----:B-1----:R-:W-:Y:S01]  /*1720*/  FADD R9, -R10, R9 ;  /* 0x000000090a097221 */ /* 0x002fe20000000100 */
[----:B---3--:R-:W-:-:S11]  /*1730*/  FMUL R3, R8, R3 ;  /* 0x0000000308037220 */ /* 0x008fd60000400000 */
[----:B------:R1:W-:Y:S01]  /*1740*/  @P0 STS [R16+UR4+0x80], R5 ;  /* 0x0000800510000988 */ /* 0x0003e20008000804 */
[----:B------:R-:W-:Y:S01]  /*1750*/  FMUL R11, R9, R9 ;  /* 0x00000009090b7220 */ /* 0x000fe20000400000 */
[----:B------:R-:W-:Y:S01]  /*1760*/  FSEL R3, R3, RZ, P1 ;  /* 0x000000ff03037208 */ /* 0x000fe20000800000 */
[----:B--2---:R-:W-:Y:S02]  /*1770*/  FADD R0, R7, R0 ;  /* 0x0000000007007221 */ /* 0x004fe40000000000 */
[----:B------:R-:W-:Y:S01]  /*1780*/  FMUL R4, R4, R11 ;  /* 0x0000000b04047220 */ /* 0x000fe20000400000 */
[----:B------:R-:W1:Y:S01]  /*1790*/  LDC.64 R6, c[0x0][0x220] ;  /* 0x00008800ff067b82 */ /* 0x000e620000000a00 */
[----:B------:R-:W-:Y:S02]  /*17a0*/  FFMA R11, R9, R3, R10 ;  /* 0x00000003090b7223 */ /* 0x000fe4000000000a */
[----:B------:R-:W-:Y:S01]  /*17b0*/  FFMA R13, R3, R4, R0 ;  /* 0x00000004030d7223 */ /* 0x000fe20000000000 */
[----:B------:R-:W-:-:S02]  /*17c0*/  MOV R0, 0x39000000 ;  /* 0x3900000000007802 */ /* 0x000fc40000000f00 */
[----:B------:R-:W-:Y:S02]  /*17d0*/  @P0 STS [R16+UR4], R11 ;  /* 0x0000000b10000988 */ /* 0x000fe40008000804 */
[----:B------:R-:W2:Y:S02]  /*17e0*/  LDC.64 R2, c[0x0][0x218] ;  /* 0x00008600ff027b82 */ /* 0x000ea40000000a00 */
[----:B------:R-:W-:Y:S06]  /*17f0*/  @P0 STS [R16+UR4+0x40], R13 ;  /* 0x0000400d10000988 */ /* 0x000fec0008000804 */
[----:B------:R-:W-:Y:S01]  /*1800*/  BAR.SYNC.DEFER_BLOCKING 0x0 ;  /* 0x0000000000007b1d */ /* 0x000fe20000010000 */
[----:B------:R-:W-:-:S04]  /*1810*/  LOP3.LUT P0, RZ, R19, 0x1ff, RZ, 0xc0, !PT ;  /* 0x000001ff13ff7812 */ /* 0x000fc8000780c0ff */
[----:B------:R-:W-:-:S03]  /*1820*/  ISETP.LT.AND P0, PT, R14, 0x10, !P0 ;  /* 0x000000100e00780c */ /* 0x000fc60004701270 */
[----:B------:R-:W3:Y:S01]  /*1830*/  LDC.64 R8, c[0x0][0x228] ;  /* 0x00008a00ff087b82 */ /* 0x000ee20000000a00 */
[----:B-1----:R-:W-:-:S04]  /*1840*/  IMAD.WIDE R4, R14, 0x4, R6 ;  /* 0x000000040e047825 */ /* 0x002fc800078e0206 */
[----:B--2---:R-:W-:Y:S01]  /*1850*/  IMAD.WIDE R2, R14, 0x4, R2 ;  /* 0x000000040e027825 */ /* 0x004fe200078e0202 */
[----:B------:R-:W1:Y:S04]  /*1860*/  LDS R15, [UR4] ;  /* 0x00000004ff0f7984 */ /* 0x000e680008000800 */
[----:B------:R-:W2:Y:S04]  /*1870*/  LDS R17, [UR4+0x40] ;  /* 0x00004004ff117984 */ /* 0x000ea80008000800 */
[----:B-1----:R1:W-:Y:S04]  /*1880*/  @P0 STG.E desc[UR6][R2.64], R15 ;  /* 0x0000000f02000986 */ /* 0x0023e8000c101906 */
[----:B--2---:R1:W-:Y:S01]  /*1890*/  @P0 STG.E desc[UR6][R4.64], R17 ;  /* 0x0000001104000986 */ /* 0x0043e2000c101906 */
[----:B------:R-:W-:Y:S01]  /*18a0*/  FFMA R0, R17, R0, 9.9999997473787516356e-06 ;  /* 0x3727c5ac11007423 */ /* 0x000fe20000000000 */
[----:B---3--:R-:W-:Y:S06]  /*18b0*/  @!P0 EXIT ;  /* 0x000000000000894d */ /* 0x008fec0003800000 */
[----:B-1----:R-:W0:Y:S01]  /*18c0*/  MUFU.RSQ R3, R0 ;  /* 0x0000000000037308 */ /* 0x002e220000001400 */
[----:B------:R-:W-:-:S05]  /*18d0*/  IMAD.WIDE R14, R14, 0x4, R8 ;  /* 0x000000040e0e7825 */ /* 0x000fca00078e0208 */
[----:B0-----:R-:W-:Y:S01]  /*18e0*/  STG.E desc[UR6][R14.64], R3 ;  /* 0x000000030e007986 */ /* 0x001fe2000c101906 */
[----:B------:R-:W-:Y:S05]  /*18f0*/  EXIT ;  /* 0x000000000000794d */ /* 0x000fea0003800000 */
.L_x_0:
[----:B------:R-:W-:-:S00]  /*1900*/  BRA `(.L_x_0) ;  /* 0xfffffffc00fc7947 */ /* 0x000fc0000383ffff */
[----:B------:R-:W-:-:S00]  /*1910*/  NOP ;  /* 0x0000000000007918 */ /* 0x000fc00000000000 */
        /* <DEDUP_REMOVED lines=14> */
.L_x_1:


//--------------------- .nv.global.init           --------------------------
	.section	.nv.global.init,"aw",@progbits
.nv.global.init:
	.type		_$_str,@object
	.size		_$_str,(.L_0 - _$_str)
_$_str:
        /*0000*/ 	.byte	0x5f, 0x5f, 0x43, 0x55, 0x44, 0x41, 0x5f, 0x46, 0x54, 0x5a, 0x00
.L_0:


//--------------------- .nv.shared.triton_red_fused_native_group_norm_19 --------------------------
	.section	.nv.shared.triton_red_fused_native_group_norm_19,"aw",@nobits
	.sectionflags	@""
	.align	16
	.zero		1024


//--------------------- .nv.constant0.triton_red_fused_native_group_norm_19 --------------------------
	.section	.nv.constant0.triton_red_fused_native_group_norm_19,"a",@progbits
	.sectionflags	@""
	.align	4
.nv.constant0.triton_red_fused_native_group_norm_19:
	.zero		568
